//
// Generated by NVIDIA NVVM Compiler
//
// Compiler Build ID: CL-36424714
// Cuda compilation tools, release 13.0, V13.0.88
// Based on NVVM 20.0.0
//

.version 9.0
.target sm_100
.address_size 64

	// .globl	invert

.visible .entry invert(
	.param .u64 .ptr .align 1 invert_param_0,
	.param .u32 invert_param_1,
	.param .u32 invert_param_2
)
{
	.reg .pred 	%p<4>;
	.reg .b16 	%rs<9>;
	.reg .b32 	%r<26>;
	.reg .b64 	%rd<5>;

	ld.param.u64 	%rd1, [invert_param_0];
	ld.param.u32 	%r3, [invert_param_1];
	ld.param.u32 	%r4, [invert_param_2];
	mov.u32 	%r6, %tid.x;
	mov.u32 	%r7, %ctaid.x;
	mov.u32 	%r8, %ntid.x;
	mad.lo.s32 	%r1, %r7, %r8, %r6;
	mov.u32 	%r9, %tid.y;
	mov.u32 	%r10, %ctaid.y;
	mov.u32 	%r11, %ntid.y;
	mad.lo.s32 	%r12, %r10, %r11, %r9;
	setp.ge.s32 	%p1, %r1, %r3;
	setp.ge.s32 	%p2, %r12, %r4;
	or.pred  	%p3, %p1, %p2;
	@%p3 bra 	$L__BB0_2;
	cvta.to.global.u64 	%rd2, %rd1;
	mad.lo.s32 	%r13, %r3, %r12, %r1;
	mul.wide.s32 	%rd3, %r13, 4;
	add.s64 	%rd4, %rd2, %rd3;
	ld.global.u32 	%r14, [%rd4];
	bfe.u32 	%r15, %r14, 0, 8;
	cvt.u16.u32 	%rs1, %r15;
	bfe.u32 	%r16, %r14, 8, 8;
	cvt.u16.u32 	%rs2, %r16;
	bfe.u32 	%r17, %r14, 16, 8;
	cvt.u16.u32 	%rs3, %r17;
	bfe.u32 	%r18, %r14, 24, 8;
	cvt.u16.u32 	%rs4, %r18;
	not.b16 	%rs5, %rs1;
	not.b16 	%rs6, %rs2;
	not.b16 	%rs7, %rs3;
	not.b16 	%rs8, %rs4;
	cvt.u32.u16 	%r19, %rs8;
	cvt.u32.u16 	%r20, %rs7;
	prmt.b32 	%r21, %r20, %r19, 0x3340U;
	cvt.u32.u16 	%r22, %rs6;
	cvt.u32.u16 	%r23, %rs5;
	prmt.b32 	%r24, %r23, %r22, 0x3340U;
	prmt.b32 	%r25, %r24, %r21, 0x5410U;
	st.global.u32 	[%rd4], %r25;
$L__BB0_2:
	ret;

}


// ===== COMPILED SASS (sm_100) =====

	.target	sm_100

	.elftype	@"ET_EXEC"


//--------------------- .note.nv.tkinfo           --------------------------
	.section	.note.nv.tkinfo,"",@"SHT_NOTE"
	.sectionflags	@"SHF_NOTE_NV_TKINFO"
	.tkinfo
        /*0018*/ 	.word	0x00000002
        /*0030*/ 	.string	""
        /*0030*/ 	.string	"ptxas"
        /*0030*/ 	.string	"Cuda compilation tools, release 13.0, V13.0.88"
        /*0030*/ 	.string	"Build cuda_13.0.r13.0/compiler.36424714_0"
        /*0030*/ 	.string	"-arch sm_100 -m 64 "



//--------------------- .note.nv.cuinfo           --------------------------
	.section	.note.nv.cuinfo,"",@"SHT_NOTE"
	.sectionflags	@"SHF_NOTE_NV_CUINFO"
        /*0018*/ 	.short	0x0002
        /*001a*/ 	.short	0x0064
        /*001c*/ 	.short	0x0082
	.zero		2


//--------------------- .nv.info                  --------------------------
	.section	.nv.info,"",@"SHT_CUDA_INFO"
	.align	4


	//----- nvinfo : EIATTR_REGCOUNT
	.align		4
        /*0000*/ 	.byte	0x04, 0x2f
        /*0002*/ 	.short	(.L_1 - .L_0)
	.align		4
.L_0:
        /*0004*/ 	.word	index@(invert)
        /*0008*/ 	.word	0x0000000a


	//----- nvinfo : EIATTR_FRAME_SIZE
	.align		4
.L_1:
        /*000c*/ 	.byte	0x04, 0x11
        /*000e*/ 	.short	(.L_3 - .L_2)
	.align		4
.L_2:
        /*0010*/ 	.word	index@(invert)
        /*0014*/ 	.word	0x00000000


	//----- nvinfo : EIATTR_MIN_STACK_SIZE
	.align		4
.L_3:
        /*0018*/ 	.byte	0x04, 0x12
        /*001a*/ 	.short	(.L_5 - .L_4)
	.align		4
.L_4:
        /*001c*/ 	.word	index@(invert)
        /*0020*/ 	.word	0x00000000
.L_5:


//--------------------- .nv.compat                --------------------------
	.section	.nv.compat,"",@"SHT_CUDA_COMPAT_INFO"
	.align	4
        /*0000*/ 	.byte	0x02, 0x09, 0x00, 0x00, 0x02, 0x02, 0x01, 0x00, 0x02, 0x05, 0x05, 0x00, 0x03, 0x07, 0x01, 0x01
        /*0010*/ 	.byte	0x02, 0x03, 0x00, 0x00, 0x02, 0x06, 0x01, 0x00, 0x04, 0x0b, 0x08, 0x00, 0x09, 0x00, 0x00, 0x00
        /*0020*/ 	.byte	0x00, 0x00, 0x00, 0x00


//--------------------- .nv.info.invert           --------------------------
	.section	.nv.info.invert,"",@"SHT_CUDA_INFO"
	.sectionflags	@""
	.align	4


	//----- nvinfo : EIATTR_CUDA_API_VERSION
	.align		4
        /*0000*/ 	.byte	0x04, 0x37
        /*0002*/ 	.short	(.L_7 - .L_6)
.L_6:
        /*0004*/ 	.word	0x00000082


	//----- nvinfo : EIATTR_KPARAM_INFO
	.align		4
.L_7:
        /*0008*/ 	.byte	0x04, 0x17
        /*000a*/ 	.short	(.L_9 - .L_8)
.L_8:
        /*000c*/ 	.word	0x00000000
        /*0010*/ 	.short	0x0002
        /*0012*/ 	.short	0x000c
        /*0014*/ 	.byte	0x00, 0xf0, 0x11, 0x00


	//----- nvinfo : EIATTR_KPARAM_INFO
	.align		4
.L_9:
        /*0018*/ 	.byte	0x04, 0x17
        /*001a*/ 	.short	(.L_11 - .L_10)
.L_10:
        /*001c*/ 	.word	0x00000000
        /*0020*/ 	.short	0x0001
        /*0022*/ 	.short	0x0008
        /*0024*/ 	.byte	0x00, 0xf0, 0x11, 0x00


	//----- nvinfo : EIATTR_KPARAM_INFO
	.align		4
.L_11:
        /*0028*/ 	.byte	0x04, 0x17
        /*002a*/ 	.short	(.L_13 - .L_12)
.L_12:
        /*002c*/ 	.word	0x00000000
        /*0030*/ 	.short	0x0000
        /*0032*/ 	.short	0x0000
        /*0034*/ 	.byte	0x00, 0xf5, 0x21, 0x00


	//----- nvinfo : EIATTR_SPARSE_MMA_MASK
	.align		4
.L_13:
        /*0038*/ 	.byte	0x03, 0x50
        /*003a*/ 	.short	0x0000


	//----- nvinfo : EIATTR_MAXREG_COUNT
	.align		4
        /*003c*/ 	.byte	0x03, 0x1b
        /*003e*/ 	.short	0x00ff


	//----- nvinfo : EIATTR_MERCURY_ISA_VERSION
	.align		4
        /*0040*/ 	.byte	0x03, 0x5f
        /*0042*/ 	.short	0x0101


	//----- nvinfo : EIATTR_VRC_CTA_INIT_COUNT
	.align		4
        /*0044*/ 	.byte	0x02, 0x4a
	.zero		1
	.zero		1


	//----- nvinfo : EIATTR_EXIT_INSTR_OFFSETS
	.align		4
        /*0048*/ 	.byte	0x04, 0x1c
        /*004a*/ 	.short	(.L_15 - .L_14)


	//   ....[0]....
.L_14:
        /*004c*/ 	.word	0x000000c0


	//   ....[1]....
        /*0050*/ 	.word	0x00000220


	//----- nvinfo : EIATTR_CBANK_PARAM_SIZE
	.align		4
.L_15:
        /*0054*/ 	.byte	0x03, 0x19
        /*0056*/ 	.short	0x0010


	//----- nvinfo : EIATTR_PARAM_CBANK
	.align		4
        /*0058*/ 	.byte	0x04, 0x0a
        /*005a*/ 	.short	(.L_17 - .L_16)
	.align		4
.L_16:
        /*005c*/ 	.word	index@(.nv.constant0.invert)
        /*0060*/ 	.short	0x0380
        /*0062*/ 	.short	0x0010


	//----- nvinfo : EIATTR_SW_WAR
	.align		4
.L_17:
        /*0064*/ 	.byte	0x04, 0x36
        /*0066*/ 	.short	(.L_19 - .L_18)
.L_18:
        /*0068*/ 	.word	0x00000008
.L_19:


//--------------------- .nv.callgraph             --------------------------
	.section	.nv.callgraph,"",@"SHT_CUDA_CALLGRAPH"
	.align	4
	.sectionentsize	8
	.align		4
        /*0000*/ 	.word	0x00000000
	.align		4
        /*0004*/ 	.word	0xffffffff
	.align		4
        /*0008*/ 	.word	0x00000000
	.align		4
        /*000c*/ 	.word	0xfffffffe
	.align		4
        /*0010*/ 	.word	0x00000000
	.align		4
        /*0014*/ 	.word	0xfffffffd
	.align		4
        /*0018*/ 	.word	0x00000000
	.align		4
        /*001c*/ 	.word	0xfffffffc


//--------------------- .text.invert              --------------------------
	.section	.text.invert,"ax",@progbits
	.align	128
        .global         invert
        .type           invert,@function
        .size           invert,(.L_x_1 - invert)
        .other          invert,@"STO_CUDA_ENTRY STV_DEFAULT"
invert:
.text.invert:
[----:B------:R-:W-:Y:S01]  /*0000*/  LDC R1, c[0x0][0x37c] ;  /* 0x0000df00ff017b82 */ /* 0x000fe20000000800 */
[----:B------:R-:W0:Y:S07]  /*0010*/  S2R R5, SR_TID.Y ;  /* 0x0000000000057919 */ /* 0x000e2e0000002200 */
[----:B------:R-:W1:Y:S01]  /*0020*/  LDC R3, c[0x0][0x360] ;  /* 0x0000d800ff037b82 */ /* 0x000e620000000800 */
[----:B------:R-:W2:Y:S01]  /*0030*/  LDCU.64 UR6, c[0x0][0x388] ;  /* 0x00007100ff0677ac */ /* 0x000ea20008000a00 */
[----:B------:R-:W1:Y:S06]  /*0040*/  S2R R0, SR_TID.X ;  /* 0x0000000000007919 */ /* 0x000e6c0000002100 */
[----:B------:R-:W0:Y:S08]  /*0050*/  S2UR UR5, SR_CTAID.Y ;  /* 0x00000000000579c3 */ /* 0x000e300000002600 */
[----:B------:R-:W0:Y:S08]  /*0060*/  LDC R2, c[0x0][0x364] ;  /* 0x0000d900ff027b82 */ /* 0x000e300000000800 */
[----:B------:R-:W1:Y:S01]  /*0070*/  S2UR UR4, SR_CTAID.X ;  /* 0x00000000000479c3 */ /* 0x000e620000002500 */
[----:B0-----:R-:W-:-:S05]  /*0080*/  IMAD R5, R2, UR5, R5 ;  /* 0x0000000502057c24 */ /* 0x001fca000f8e0205 */
[----:B--2---:R-:W-:Y:S01]  /*0090*/  ISETP.GE.AND P0, PT, R5, UR7, PT ;  /* 0x0000000705007c0c */ /* 0x004fe2000bf06270 */
[----:B-1----:R-:W-:-:S05]  /*00a0*/  IMAD R0, R3, UR4, R0 ;  /* 0x0000000403007c24 */ /* 0x002fca000f8e0200 */
[----:B------:R-:W-:-:S13]  /*00b0*/  ISETP.GE.OR P0, PT, R0, UR6, P0 ;  /* 0x0000000600007c0c */ /* 0x000fda0008706670 */
[----:B------:R-:W-:Y:S05]  /*00c0*/  @P0 EXIT ;  /* 0x000000000000094d */ /* 0x000fea0003800000 */
[----:B------:R-:W0:Y:S01]  /*00d0*/  LDC.64 R2, c[0x0][0x380] ;  /* 0x0000e000ff027b82 */ /* 0x000e220000000a00 */
[----:B------:R-:W1:Y:S01]  /*00e0*/  LDCU.64 UR4, c[0x0][0x358] ;  /* 0x00006b00ff0477ac */ /* 0x000e620008000a00 */
[----:B------:R-:W-:-:S04]  /*00f0*/  IMAD R5, R5, UR6, R0 ;  /* 0x0000000605057c24 */ /* 0x000fc8000f8e0200 */
[----:B0-----:R-:W-:-:S05]  /*0100*/  IMAD.WIDE R2, R5, 0x4, R2 ;  /* 0x0000000405027825 */ /* 0x001fca00078e0202 */
[----:B-1----:R-:W2:Y:S02]  /*0110*/  LDG.E R0, desc[UR4][R2.64] ;  /* 0x0000000402007981 */ /* 0x002ea4000c1e1900 */
[C---:B--2---:R-:W-:Y:S02]  /*0120*/  PRMT R4, R0.reuse, 0x7770, RZ ;  /* 0x0000777000047816 */ /* 0x044fe400000000ff */
[C---:B------:R-:W-:Y:S02]  /*0130*/  PRMT R5, R0.reuse, 0x7771, RZ ;  /* 0x0000777100057816 */ /* 0x040fe400000000ff */
[C---:B------:R-:W-:Y:S02]  /*0140*/  PRMT R6, R0.reuse, 0x7773, RZ ;  /* 0x0000777300067816 */ /* 0x040fe400000000ff */
[----:B------:R-:W-:Y:S02]  /*0150*/  PRMT R0, R0, 0x7772, RZ ;  /* 0x0000777200007816 */ /* 0x000fe400000000ff */
[----:B------:R-:W-:-:S02]  /*0160*/  LOP3.LUT R4, RZ, R4, RZ, 0x33, !PT ;  /* 0x00000004ff047212 */ /* 0x000fc400078e33ff */
[----:B------:R-:W-:Y:S02]  /*0170*/  LOP3.LUT R5, RZ, R5, RZ, 0x33, !PT ;  /* 0x00000005ff057212 */ /* 0x000fe400078e33ff */
[----:B------:R-:W-:Y:S02]  /*0180*/  LOP3.LUT R6, RZ, R6, RZ, 0x33, !PT ;  /* 0x00000006ff067212 */ /* 0x000fe400078e33ff */
[----:B------:R-:W-:Y:S02]  /*0190*/  LOP3.LUT R0, RZ, R0, RZ, 0x33, !PT ;  /* 0x00000000ff007212 */ /* 0x000fe400078e33ff */
[----:B------:R-:W-:Y:S02]  /*01a0*/  LOP3.LUT R7, R4, 0xffff, RZ, 0xc0, !PT ;  /* 0x0000ffff04077812 */ /* 0x000fe400078ec0ff */
[----:B------:R-:W-:Y:S02]  /*01b0*/  LOP3.LUT R4, R5, 0xffff, RZ, 0xc0, !PT ;  /* 0x0000ffff05047812 */ /* 0x000fe400078ec0ff */
[----:B------:R-:W-:-:S02]  /*01c0*/  LOP3.LUT R6, R6, 0xffff, RZ, 0xc0, !PT ;  /* 0x0000ffff06067812 */ /* 0x000fc400078ec0ff */
[----:B------:R-:W-:Y:S02]  /*01d0*/  LOP3.LUT R5, R0, 0xffff, RZ, 0xc0, !PT ;  /* 0x0000ffff00057812 */ /* 0x000fe400078ec0ff */
[----:B------:R-:W-:Y:S02]  /*01e0*/  PRMT R4, R7, 0x3340, R4 ;  /* 0x0000334007047816 */ /* 0x000fe40000000004 */
[----:B------:R-:W-:-:S04]  /*01f0*/  PRMT R5, R5, 0x3340, R6 ;  /* 0x0000334005057816 */ /* 0x000fc80000000006 */
[----:B------:R-:W-:-:S05]  /*0200*/  PRMT R5, R4, 0x5410, R5 ;  /* 0x0000541004057816 */ /* 0x000fca0000000005 */
[----:B------:R-:W-:Y:S01]  /*0210*/  STG.E desc[UR4][R2.64], R5 ;  /* 0x0000000502007986 */ /* 0x000fe2000c101904 */
[----:B------:R-:W-:Y:S05]  /*0220*/  EXIT ;  /* 0x000000000000794d */ /* 0x000fea0003800000 */
.L_x_0:
[----:B------:R-:W-:-:S00]  /*0230*/  BRA `(.L_x_0) ;  /* 0xfffffffc00fc7947 */ /* 0x000fc0000383ffff */
[----:B------:R-:W-:-:S00]  /*0240*/  NOP ;  /* 0x0000000000007918 */ /* 0x000fc00000000000 */
        /* <DEDUP_REMOVED lines=11> */
.L_x_1:


//--------------------- .nv.shared.reserved.0     --------------------------
	.section	.nv.shared.reserved.0,"aw",@nobits
	.weak		__nv_reservedSMEM_offset_0_alias
	.size		__nv_reservedSMEM_offset_0_alias, 0, 64
	.other		__nv_reservedSMEM_offset_0_alias,@"STO_CUDA_RESERVED_SHARED STV_DEFAULT"
__nv_reservedSMEM_offset_0_alias:
	.zero		0
	.zero		64


//--------------------- .nv.constant0.invert      --------------------------
	.section	.nv.constant0.invert,"a",@progbits
	.sectionflags	@""
	.align	4
.nv.constant0.invert:
	.zero		912


//--------------------- SYMBOLS --------------------------

	.type		.nv.reservedSmem.offset0,@object
	.size		.nv.reservedSmem.offset0,0x4
